//
// Generated by NVIDIA NVVM Compiler
//
// Compiler Build ID: CL-36424714
// Cuda compilation tools, release 13.0, V13.0.88
// Based on NVVM 20.0.0
//

.version 9.0
.target sm_100
.address_size 64

	// .globl	_Z13cuComputeNormPdiiS_

.visible .entry _Z13cuComputeNormPdiiS_(
	.param .u64 .ptr .align 1 _Z13cuComputeNormPdiiS__param_0,
	.param .u32 _Z13cuComputeNormPdiiS__param_1,
	.param .u32 _Z13cuComputeNormPdiiS__param_2,
	.param .u64 .ptr .align 1 _Z13cuComputeNormPdiiS__param_3
)
{
	.reg .pred 	%p<11>;
	.reg .b32 	%r<113>;
	.reg .b64 	%rd<66>;
	.reg .b64 	%fd<83>;

	ld.param.u64 	%rd3, [_Z13cuComputeNormPdiiS__param_0];
	ld.param.u32 	%r70, [_Z13cuComputeNormPdiiS__param_1];
	ld.param.u32 	%r71, [_Z13cuComputeNormPdiiS__param_2];
	cvta.to.global.u64 	%rd1, %rd3;
	mov.u32 	%r72, %ctaid.x;
	mov.u32 	%r73, %ntid.x;
	mul.lo.s32 	%r1, %r72, %r73;
	mov.u32 	%r2, %tid.x;
	add.s32 	%r3, %r1, %r2;
	setp.ge.u32 	%p1, %r3, %r71;
	@%p1 bra 	$L__BB0_15;
	setp.lt.s32 	%p2, %r70, 1;
	mov.f64 	%fd82, 0d0000000000000000;
	@%p2 bra 	$L__BB0_14;
	and.b32  	%r4, %r70, 15;
	setp.lt.u32 	%p3, %r70, 16;
	mov.f64 	%fd82, 0d0000000000000000;
	mov.b32 	%r109, 0;
	@%p3 bra 	$L__BB0_5;
	and.b32  	%r109, %r70, 2147483632;
	neg.s32 	%r107, %r109;
	add.s32 	%r75, %r2, %r71;
	add.s32 	%r106, %r75, %r1;
	shl.b32 	%r8, %r71, 4;
	shl.b32 	%r76, %r71, 1;
	add.s32 	%r105, %r3, %r76;
	mad.lo.s32 	%r104, %r71, 3, %r3;
	shl.b32 	%r77, %r71, 2;
	add.s32 	%r103, %r3, %r77;
	mad.lo.s32 	%r102, %r71, 5, %r3;
	mad.lo.s32 	%r101, %r71, 6, %r3;
	mad.lo.s32 	%r100, %r71, 7, %r3;
	shl.b32 	%r78, %r71, 3;
	add.s32 	%r99, %r3, %r78;
	mad.lo.s32 	%r98, %r71, 9, %r3;
	mad.lo.s32 	%r97, %r71, 10, %r3;
	mad.lo.s32 	%r96, %r71, 11, %r3;
	mad.lo.s32 	%r95, %r71, 12, %r3;
	mad.lo.s32 	%r94, %r71, 13, %r3;
	mad.lo.s32 	%r93, %r71, 14, %r3;
	mad.lo.s32 	%r92, %r71, 15, %r3;
	mov.f64 	%fd82, 0d0000000000000000;
	mov.u32 	%r91, %r3;
$L__BB0_4:
	.pragma "nounroll";
	mul.wide.u32 	%rd4, %r91, 8;
	add.s64 	%rd5, %rd1, %rd4;
	ld.global.f64 	%fd18, [%rd5];
	fma.rn.f64 	%fd19, %fd18, %fd18, %fd82;
	mul.wide.u32 	%rd6, %r106, 8;
	add.s64 	%rd7, %rd1, %rd6;
	ld.global.f64 	%fd20, [%rd7];
	fma.rn.f64 	%fd21, %fd20, %fd20, %fd19;
	mul.wide.u32 	%rd8, %r105, 8;
	add.s64 	%rd9, %rd1, %rd8;
	ld.global.f64 	%fd22, [%rd9];
	fma.rn.f64 	%fd23, %fd22, %fd22, %fd21;
	mul.wide.u32 	%rd10, %r104, 8;
	add.s64 	%rd11, %rd1, %rd10;
	ld.global.f64 	%fd24, [%rd11];
	fma.rn.f64 	%fd25, %fd24, %fd24, %fd23;
	mul.wide.u32 	%rd12, %r103, 8;
	add.s64 	%rd13, %rd1, %rd12;
	ld.global.f64 	%fd26, [%rd13];
	fma.rn.f64 	%fd27, %fd26, %fd26, %fd25;
	mul.wide.u32 	%rd14, %r102, 8;
	add.s64 	%rd15, %rd1, %rd14;
	ld.global.f64 	%fd28, [%rd15];
	fma.rn.f64 	%fd29, %fd28, %fd28, %fd27;
	mul.wide.u32 	%rd16, %r101, 8;
	add.s64 	%rd17, %rd1, %rd16;
	ld.global.f64 	%fd30, [%rd17];
	fma.rn.f64 	%fd31, %fd30, %fd30, %fd29;
	mul.wide.u32 	%rd18, %r100, 8;
	add.s64 	%rd19, %rd1, %rd18;
	ld.global.f64 	%fd32, [%rd19];
	fma.rn.f64 	%fd33, %fd32, %fd32, %fd31;
	mul.wide.u32 	%rd20, %r99, 8;
	add.s64 	%rd21, %rd1, %rd20;
	ld.global.f64 	%fd34, [%rd21];
	fma.rn.f64 	%fd35, %fd34, %fd34, %fd33;
	mul.wide.u32 	%rd22, %r98, 8;
	add.s64 	%rd23, %rd1, %rd22;
	ld.global.f64 	%fd36, [%rd23];
	fma.rn.f64 	%fd37, %fd36, %fd36, %fd35;
	mul.wide.u32 	%rd24, %r97, 8;
	add.s64 	%rd25, %rd1, %rd24;
	ld.global.f64 	%fd38, [%rd25];
	fma.rn.f64 	%fd39, %fd38, %fd38, %fd37;
	mul.wide.u32 	%rd26, %r96, 8;
	add.s64 	%rd27, %rd1, %rd26;
	ld.global.f64 	%fd40, [%rd27];
	fma.rn.f64 	%fd41, %fd40, %fd40, %fd39;
	mul.wide.u32 	%rd28, %r95, 8;
	add.s64 	%rd29, %rd1, %rd28;
	ld.global.f64 	%fd42, [%rd29];
	fma.rn.f64 	%fd43, %fd42, %fd42, %fd41;
	mul.wide.u32 	%rd30, %r94, 8;
	add.s64 	%rd31, %rd1, %rd30;
	ld.global.f64 	%fd44, [%rd31];
	fma.rn.f64 	%fd45, %fd44, %fd44, %fd43;
	mul.wide.u32 	%rd32, %r93, 8;
	add.s64 	%rd33, %rd1, %rd32;
	ld.global.f64 	%fd46, [%rd33];
	fma.rn.f64 	%fd47, %fd46, %fd46, %fd45;
	mul.wide.u32 	%rd34, %r92, 8;
	add.s64 	%rd35, %rd1, %rd34;
	ld.global.f64 	%fd48, [%rd35];
	fma.rn.f64 	%fd82, %fd48, %fd48, %fd47;
	add.s32 	%r107, %r107, 16;
	add.s32 	%r106, %r106, %r8;
	add.s32 	%r105, %r105, %r8;
	add.s32 	%r104, %r104, %r8;
	add.s32 	%r103, %r103, %r8;
	add.s32 	%r102, %r102, %r8;
	add.s32 	%r101, %r101, %r8;
	add.s32 	%r100, %r100, %r8;
	add.s32 	%r99, %r99, %r8;
	add.s32 	%r98, %r98, %r8;
	add.s32 	%r97, %r97, %r8;
	add.s32 	%r96, %r96, %r8;
	add.s32 	%r95, %r95, %r8;
	add.s32 	%r94, %r94, %r8;
	add.s32 	%r93, %r93, %r8;
	add.s32 	%r92, %r92, %r8;
	add.s32 	%r91, %r91, %r8;
	setp.ne.s32 	%p4, %r107, 0;
	@%p4 bra 	$L__BB0_4;
$L__BB0_5:
	setp.eq.s32 	%p5, %r4, 0;
	@%p5 bra 	$L__BB0_14;
	and.b32  	%r58, %r70, 7;
	setp.lt.u32 	%p6, %r4, 8;
	@%p6 bra 	$L__BB0_8;
	mad.lo.s32 	%r79, %r109, %r71, %r3;
	mul.wide.u32 	%rd36, %r79, 8;
	add.s64 	%rd37, %rd1, %rd36;
	ld.global.f64 	%fd50, [%rd37];
	fma.rn.f64 	%fd51, %fd50, %fd50, %fd82;
	add.s32 	%r80, %r79, %r71;
	mul.wide.u32 	%rd38, %r80, 8;
	add.s64 	%rd39, %rd1, %rd38;
	ld.global.f64 	%fd52, [%rd39];
	fma.rn.f64 	%fd53, %fd52, %fd52, %fd51;
	add.s32 	%r81, %r80, %r71;
	mul.wide.u32 	%rd40, %r81, 8;
	add.s64 	%rd41, %rd1, %rd40;
	ld.global.f64 	%fd54, [%rd41];
	fma.rn.f64 	%fd55, %fd54, %fd54, %fd53;
	add.s32 	%r82, %r81, %r71;
	mul.wide.u32 	%rd42, %r82, 8;
	add.s64 	%rd43, %rd1, %rd42;
	ld.global.f64 	%fd56, [%rd43];
	fma.rn.f64 	%fd57, %fd56, %fd56, %fd55;
	add.s32 	%r83, %r82, %r71;
	mul.wide.u32 	%rd44, %r83, 8;
	add.s64 	%rd45, %rd1, %rd44;
	ld.global.f64 	%fd58, [%rd45];
	fma.rn.f64 	%fd59, %fd58, %fd58, %fd57;
	add.s32 	%r84, %r83, %r71;
	mul.wide.u32 	%rd46, %r84, 8;
	add.s64 	%rd47, %rd1, %rd46;
	ld.global.f64 	%fd60, [%rd47];
	fma.rn.f64 	%fd61, %fd60, %fd60, %fd59;
	add.s32 	%r85, %r84, %r71;
	mul.wide.u32 	%rd48, %r85, 8;
	add.s64 	%rd49, %rd1, %rd48;
	ld.global.f64 	%fd62, [%rd49];
	fma.rn.f64 	%fd63, %fd62, %fd62, %fd61;
	add.s32 	%r86, %r85, %r71;
	mul.wide.u32 	%rd50, %r86, 8;
	add.s64 	%rd51, %rd1, %rd50;
	ld.global.f64 	%fd64, [%rd51];
	fma.rn.f64 	%fd82, %fd64, %fd64, %fd63;
	add.s32 	%r109, %r109, 8;
$L__BB0_8:
	setp.eq.s32 	%p7, %r58, 0;
	@%p7 bra 	$L__BB0_14;
	and.b32  	%r61, %r70, 3;
	setp.lt.u32 	%p8, %r58, 4;
	@%p8 bra 	$L__BB0_11;
	mad.lo.s32 	%r87, %r109, %r71, %r3;
	mul.wide.u32 	%rd52, %r87, 8;
	add.s64 	%rd53, %rd1, %rd52;
	ld.global.f64 	%fd66, [%rd53];
	fma.rn.f64 	%fd67, %fd66, %fd66, %fd82;
	add.s32 	%r88, %r87, %r71;
	mul.wide.u32 	%rd54, %r88, 8;
	add.s64 	%rd55, %rd1, %rd54;
	ld.global.f64 	%fd68, [%rd55];
	fma.rn.f64 	%fd69, %fd68, %fd68, %fd67;
	add.s32 	%r89, %r88, %r71;
	mul.wide.u32 	%rd56, %r89, 8;
	add.s64 	%rd57, %rd1, %rd56;
	ld.global.f64 	%fd70, [%rd57];
	fma.rn.f64 	%fd71, %fd70, %fd70, %fd69;
	add.s32 	%r90, %r89, %r71;
	mul.wide.u32 	%rd58, %r90, 8;
	add.s64 	%rd59, %rd1, %rd58;
	ld.global.f64 	%fd72, [%rd59];
	fma.rn.f64 	%fd82, %fd72, %fd72, %fd71;
	add.s32 	%r109, %r109, 4;
$L__BB0_11:
	setp.eq.s32 	%p9, %r61, 0;
	@%p9 bra 	$L__BB0_14;
	mad.lo.s32 	%r112, %r109, %r71, %r3;
	neg.s32 	%r111, %r61;
$L__BB0_13:
	.pragma "nounroll";
	mul.wide.u32 	%rd60, %r112, 8;
	add.s64 	%rd61, %rd1, %rd60;
	ld.global.f64 	%fd73, [%rd61];
	fma.rn.f64 	%fd82, %fd73, %fd73, %fd82;
	add.s32 	%r112, %r112, %r71;
	add.s32 	%r111, %r111, 1;
	setp.ne.s32 	%p10, %r111, 0;
	@%p10 bra 	$L__BB0_13;
$L__BB0_14:
	ld.param.u64 	%rd65, [_Z13cuComputeNormPdiiS__param_3];
	cvta.to.global.u64 	%rd62, %rd65;
	mul.wide.u32 	%rd63, %r3, 8;
	add.s64 	%rd64, %rd62, %rd63;
	st.global.f64 	[%rd64], %fd82;
$L__BB0_15:
	ret;

}


// ===== COMPILED SASS (sm_100) =====

	.target	sm_100

	.elftype	@"ET_EXEC"


//--------------------- .note.nv.tkinfo           --------------------------
	.section	.note.nv.tkinfo,"",@"SHT_NOTE"
	.sectionflags	@"SHF_NOTE_NV_TKINFO"
	.tkinfo
        /*0018*/ 	.word	0x00000002
        /*0030*/ 	.string	""
        /*0030*/ 	.string	"ptxas"
        /*0030*/ 	.string	"Cuda compilation tools, release 13.0, V13.0.88"
        /*0030*/ 	.string	"Build cuda_13.0.r13.0/compiler.36424714_0"
        /*0030*/ 	.string	"-arch sm_100 -m 64 "



//--------------------- .note.nv.cuinfo           --------------------------
	.section	.note.nv.cuinfo,"",@"SHT_NOTE"
	.sectionflags	@"SHF_NOTE_NV_CUINFO"
        /*0018*/ 	.short	0x0002
        /*001a*/ 	.short	0x0064
        /*001c*/ 	.short	0x0082
	.zero		2


//--------------------- .nv.info                  --------------------------
	.section	.nv.info,"",@"SHT_CUDA_INFO"
	.align	4


	//----- nvinfo : EIATTR_REGCOUNT
	.align		4
        /*0000*/ 	.byte	0x04, 0x2f
        /*0002*/ 	.short	(.L_1 - .L_0)
	.align		4
.L_0:
        /*0004*/ 	.word	index@(_Z13cuComputeNormPdiiS_)
        /*0008*/ 	.word	0x00000020


	//----- nvinfo : EIATTR_FRAME_SIZE
	.align		4
.L_1:
        /*000c*/ 	.byte	0x04, 0x11
        /*000e*/ 	.short	(.L_3 - .L_2)
	.align		4
.L_2:
        /*0010*/ 	.word	index@(_Z13cuComputeNormPdiiS_)
        /*0014*/ 	.word	0x00000000


	//----- nvinfo : EIATTR_MIN_STACK_SIZE
	.align		4
.L_3:
        /*0018*/ 	.byte	0x04, 0x12
        /*001a*/ 	.short	(.L_5 - .L_4)
	.align		4
.L_4:
        /*001c*/ 	.word	index@(_Z13cuComputeNormPdiiS_)
        /*0020*/ 	.word	0x00000000
.L_5:


//--------------------- .nv.compat                --------------------------
	.section	.nv.compat,"",@"SHT_CUDA_COMPAT_INFO"
	.align	4
        /*0000*/ 	.byte	0x02, 0x09, 0x00, 0x00, 0x02, 0x02, 0x01, 0x00, 0x02, 0x05, 0x05, 0x00, 0x03, 0x07, 0x01, 0x01
        /*0010*/ 	.byte	0x02, 0x03, 0x00, 0x00, 0x02, 0x06, 0x01, 0x00, 0x04, 0x0b, 0x08, 0x00, 0x01, 0x00, 0x00, 0x00
        /*0020*/ 	.byte	0x00, 0x00, 0x00, 0x00


//--------------------- .nv.info._Z13cuComputeNormPdiiS_ --------------------------
	.section	.nv.info._Z13cuComputeNormPdiiS_,"",@"SHT_CUDA_INFO"
	.sectionflags	@""
	.align	4


	//----- nvinfo : EIATTR_CUDA_API_VERSION
	.align		4
        /*0000*/ 	.byte	0x04, 0x37
        /*0002*/ 	.short	(.L_7 - .L_6)
.L_6:
        /*0004*/ 	.word	0x00000082


	//----- nvinfo : EIATTR_KPARAM_INFO
	.align		4
.L_7:
        /*0008*/ 	.byte	0x04, 0x17
        /*000a*/ 	.short	(.L_9 - .L_8)
.L_8:
        /*000c*/ 	.word	0x00000000
        /*0010*/ 	.short	0x0003
        /*0012*/ 	.short	0x0010
        /*0014*/ 	.byte	0x00, 0xf5, 0x21, 0x00


	//----- nvinfo : EIATTR_KPARAM_INFO
	.align		4
.L_9:
        /*0018*/ 	.byte	0x04, 0x17
        /*001a*/ 	.short	(.L_11 - .L_10)
.L_10:
        /*001c*/ 	.word	0x00000000
        /*0020*/ 	.short	0x0002
        /*0022*/ 	.short	0x000c
        /*0024*/ 	.byte	0x00, 0xf0, 0x11, 0x00


	//----- nvinfo : EIATTR_KPARAM_INFO
	.align		4
.L_11:
        /*0028*/ 	.byte	0x04, 0x17
        /*002a*/ 	.short	(.L_13 - .L_12)
.L_12:
        /*002c*/ 	.word	0x00000000
        /*0030*/ 	.short	0x0001
        /*0032*/ 	.short	0x0008
        /*0034*/ 	.byte	0x00, 0xf0, 0x11, 0x00


	//----- nvinfo : EIATTR_KPARAM_INFO
	.align		4
.L_13:
        /*0038*/ 	.byte	0x04, 0x17
        /*003a*/ 	.short	(.L_15 - .L_14)
.L_14:
        /*003c*/ 	.word	0x00000000
        /*0040*/ 	.short	0x0000
        /*0042*/ 	.short	0x0000
        /*0044*/ 	.byte	0x00, 0xf5, 0x21, 0x00


	//----- nvinfo : EIATTR_SPARSE_MMA_MASK
	.align		4
.L_15:
        /*0048*/ 	.byte	0x03, 0x50
        /*004a*/ 	.short	0x0000


	//----- nvinfo : EIATTR_MAXREG_COUNT
	.align		4
        /*004c*/ 	.byte	0x03, 0x1b
        /*004e*/ 	.short	0x00ff


	//----- nvinfo : EIATTR_MERCURY_ISA_VERSION
	.align		4
        /*0050*/ 	.byte	0x03, 0x5f
        /*0052*/ 	.short	0x0101


	//----- nvinfo : EIATTR_VRC_CTA_INIT_COUNT
	.align		4
        /*0054*/ 	.byte	0x02, 0x4a
	.zero		1
	.zero		1


	//----- nvinfo : EIATTR_EXIT_INSTR_OFFSETS
	.align		4
        /*0058*/ 	.byte	0x04, 0x1c
        /*005a*/ 	.short	(.L_17 - .L_16)


	//   ....[0]....
.L_16:
        /*005c*/ 	.word	0x00000080


	//   ....[1]....
        /*0060*/ 	.word	0x00000b70


	//----- nvinfo : EIATTR_CBANK_PARAM_SIZE
	.align		4
.L_17:
        /*0064*/ 	.byte	0x03, 0x19
        /*0066*/ 	.short	0x0018


	//----- nvinfo : EIATTR_PARAM_CBANK
	.align		4
        /*0068*/ 	.byte	0x04, 0x0a
        /*006a*/ 	.short	(.L_19 - .L_18)
	.align		4
.L_18:
        /*006c*/ 	.word	index@(.nv.constant0._Z13cuComputeNormPdiiS_)
        /*0070*/ 	.short	0x0380
        /*0072*/ 	.short	0x0018


	//----- nvinfo : EIATTR_SW_WAR
	.align		4
.L_19:
        /*0074*/ 	.byte	0x04, 0x36
        /*0076*/ 	.short	(.L_21 - .L_20)
.L_20:
        /*0078*/ 	.word	0x00000008
.L_21:


//--------------------- .nv.callgraph             --------------------------
	.section	.nv.callgraph,"",@"SHT_CUDA_CALLGRAPH"
	.align	4
	.sectionentsize	8
	.align		4
        /*0000*/ 	.word	0x00000000
	.align		4
        /*0004*/ 	.word	0xffffffff
	.align		4
        /*0008*/ 	.word	0x00000000
	.align		4
        /*000c*/ 	.word	0xfffffffe
	.align		4
        /*0010*/ 	.word	0x00000000
	.align		4
        /*0014*/ 	.word	0xfffffffd
	.align		4
        /*0018*/ 	.word	0x00000000
	.align		4
        /*001c*/ 	.word	0xfffffffc


//--------------------- .text._Z13cuComputeNormPdiiS_ --------------------------
	.section	.text._Z13cuComputeNormPdiiS_,"ax",@progbits
	.align	128
        .global         _Z13cuComputeNormPdiiS_
        .type           _Z13cuComputeNormPdiiS_,@function
        .size           _Z13cuComputeNormPdiiS_,(.L_x_7 - _Z13cuComputeNormPdiiS_)
        .other          _Z13cuComputeNormPdiiS_,@"STO_CUDA_ENTRY STV_DEFAULT"
_Z13cuComputeNormPdiiS_:
.text._Z13cuComputeNormPdiiS_:
[----:B------:R-:W-:Y:S01]  /*0000*/  LDC R1, c[0x0][0x37c] ;  /* 0x0000df00ff017b82 */ /* 0x000fe20000000800 */
[----:B------:R-:W0:Y:S07]  /*0010*/  S2R R5, SR_TID.X ;  /* 0x0000000000057919 */ /* 0x000e2e0000002100 */
[----:B------:R-:W1:Y:S01]  /*0020*/  S2UR UR5, SR_CTAID.X ;  /* 0x00000000000579c3 */ /* 0x000e620000002500 */
[----:B------:R-:W1:Y:S07]  /*0030*/  LDCU UR4, c[0x0][0x360] ;  /* 0x00006c00ff0477ac */ /* 0x000e6e0008000800 */
[----:B------:R-:W2:Y:S01]  /*0040*/  LDC R0, c[0x0][0x38c] ;  /* 0x0000e300ff007b82 */ /* 0x000ea20000000800 */
[----:B-1----:R-:W-:-:S06]  /*0050*/  UIMAD UR5, UR5, UR4, URZ ;  /* 0x00000004050572a4 */ /* 0x002fcc000f8e02ff */
[----:B0-----:R-:W-:-:S04]  /*0060*/  IADD3 R3, PT, PT, R5, UR5, RZ ;  /* 0x0000000505037c10 */ /* 0x001fc8000fffe0ff */
[----:B--2---:R-:W-:-:S13]  /*0070*/  ISETP.GE.U32.AND P0, PT, R3, R0, PT ;  /* 0x000000000300720c */ /* 0x004fda0003f06070 */
[----:B------:R-:W-:Y:S05]  /*0080*/  @P0 EXIT ;  /* 0x000000000000094d */ /* 0x000fea0003800000 */
[----:B------:R-:W0:Y:S01]  /*0090*/  LDCU UR6, c[0x0][0x388] ;  /* 0x00007100ff0677ac */ /* 0x000e220008000800 */
[----:B------:R-:W-:Y:S01]  /*00a0*/  CS2R R22, SRZ ;  /* 0x0000000000167805 */ /* 0x000fe2000001ff00 */
[----:B------:R-:W1:Y:S01]  /*00b0*/  LDCU.64 UR10, c[0x0][0x358] ;  /* 0x00006b00ff0a77ac */ /* 0x000e620008000a00 */
[----:B0-----:R-:W-:-:S09]  /*00c0*/  UISETP.GE.AND UP0, UPT, UR6, 0x1, UPT ;  /* 0x000000010600788c */ /* 0x001fd2000bf06270 */
[----:B-1----:R-:W-:Y:S05]  /*00d0*/  BRA.U !UP0, `(.L_x_0) ;  /* 0x0000000908987547 */ /* 0x002fea000b800000 */
[----:B------:R-:W-:Y:S01]  /*00e0*/  UISETP.GE.U32.AND UP1, UPT, UR6, 0x10, UPT ;  /* 0x000000100600788c */ /* 0x000fe2000bf26070 */
[----:B------:R-:W-:Y:S01]  /*00f0*/  CS2R R22, SRZ ;  /* 0x0000000000167805 */ /* 0x000fe2000001ff00 */
[----:B------:R-:W-:Y:S01]  /*0100*/  ULOP3.LUT UR7, UR6, 0xf, URZ, 0xc0, !UPT ;  /* 0x0000000f06077892 */ /* 0x000fe2000f8ec0ff */
[----:B------:R-:W-:-:S03]  /*0110*/  UMOV UR4, URZ ;  /* 0x000000ff00047c82 */ /* 0x000fc60008000000 */
[----:B------:R-:W-:-:S03]  /*0120*/  UISETP.NE.AND UP0, UPT, UR7, URZ, UPT ;  /* 0x000000ff0700728c */ /* 0x000fc6000bf05270 */
[----:B------:R-:W-:Y:S08]  /*0130*/  BRA.U !UP1, `(.L_x_1) ;  /* 0x00000005095c7547 */ /* 0x000ff0000b800000 */
[----:B------:R-:W-:Y:S01]  /*0140*/  ULOP3.LUT UR4, UR6, 0x7ffffff0, URZ, 0xc0, !UPT ;  /* 0x7ffffff006047892 */ /* 0x000fe2000f8ec0ff */
[C---:B------:R-:W-:Y:S01]  /*0150*/  IADD3 R5, PT, PT, R0.reuse, UR5, R5 ;  /* 0x0000000500057c10 */ /* 0x040fe2000fffe005 */
[C-C-:B------:R-:W-:Y:S01]  /*0160*/  IMAD R9, R0.reuse, 0x3, R3.reuse ;  /* 0x0000000300097824 */ /* 0x140fe200078e0203 */
[CC--:B------:R-:W-:Y:S01]  /*0170*/  LEA R7, R0.reuse, R3.reuse, 0x1 ;  /* 0x0000000300077211 */ /* 0x0c0fe200078e08ff */
[C-C-:B------:R-:W-:Y:S01]  /*0180*/  IMAD R13, R0.reuse, 0x5, R3.reuse ;  /* 0x00000005000d7824 */ /* 0x140fe200078e0203 */
[CC--:B------:R-:W-:Y:S01]  /*0190*/  LEA R11, R0.reuse, R3.reuse, 0x2 ;  /* 0x00000003000b7211 */ /* 0x0c0fe200078e10ff */
[C-C-:B------:R-:W-:Y:S01]  /*01a0*/  IMAD R15, R0.reuse, 0x6, R3.reuse ;  /* 0x00000006000f7824 */ /* 0x140fe200078e0203 */
[CC--:B------:R-:W-:Y:S01]  /*01b0*/  LEA R19, R0.reuse, R3.reuse, 0x3 ;  /* 0x0000000300137211 */ /* 0x0c0fe200078e18ff */
[C-C-:B------:R-:W-:Y:S01]  /*01c0*/  IMAD R17, R0.reuse, 0x7, R3.reuse ;  /* 0x0000000700117824 */ /* 0x140fe200078e0203 */
[----:B------:R-:W-:Y:S01]  /*01d0*/  MOV R14, R3 ;  /* 0x00000003000e7202 */ /* 0x000fe20000000f00 */
[C-C-:B------:R-:W-:Y:S01]  /*01e0*/  IMAD R29, R0.reuse, 0x9, R3.reuse ;  /* 0x00000009001d7824 */ /* 0x140fe200078e0203 */
[----:B------:R-:W-:Y:S01]  /*01f0*/  CS2R R22, SRZ ;  /* 0x0000000000167805 */ /* 0x000fe2000001ff00 */
[C-C-:B------:R-:W-:Y:S01]  /*0200*/  IMAD R2, R0.reuse, 0xa, R3.reuse ;  /* 0x0000000a00027824 */ /* 0x140fe200078e0203 */
[----:B------:R-:W-:Y:S01]  /*0210*/  UIADD3 UR8, UPT, UPT, -UR4, URZ, URZ ;  /* 0x000000ff04087290 */ /* 0x000fe2000fffe1ff */
[----:B------:R-:W-:-:S02]  /*0220*/  IMAD R4, R0, 0xb, R3 ;  /* 0x0000000b00047824 */ /* 0x000fc400078e0203 */
[C-C-:B------:R-:W-:Y:S02]  /*0230*/  IMAD R6, R0.reuse, 0xc, R3.reuse ;  /* 0x0000000c00067824 */ /* 0x140fe400078e0203 */
[C-C-:B------:R-:W-:Y:S02]  /*0240*/  IMAD R8, R0.reuse, 0xd, R3.reuse ;  /* 0x0000000d00087824 */ /* 0x140fe400078e0203 */
[C-C-:B------:R-:W-:Y:S02]  /*0250*/  IMAD R10, R0.reuse, 0xe, R3.reuse ;  /* 0x0000000e000a7824 */ /* 0x140fe400078e0203 */
[----:B------:R-:W-:-:S07]  /*0260*/  IMAD R12, R0, 0xf, R3 ;  /* 0x0000000f000c7824 */ /* 0x000fce00078e0203 */
.L_x_2:
[----:B------:R-:W0:Y:S02]  /*0270*/  LDC.64 R26, c[0x0][0x380] ;  /* 0x0000e000ff1a7b82 */ /* 0x000e240000000a00 */
[----:B0-----:R-:W-:-:S06]  /*0280*/  IMAD.WIDE.U32 R24, R14, 0x8, R26 ;  /* 0x000000080e187825 */ /* 0x001fcc00078e001a */
[----:B------:R-:W2:Y:S01]  /*0290*/  LDG.E.64 R24, desc[UR10][R24.64] ;  /* 0x0000000a18187981 */ /* 0x000ea2000c1e1b00 */
[----:B------:R-:W-:-:S06]  /*02a0*/  IMAD.WIDE.U32 R20, R5, 0x8, R26 ;  /* 0x0000000805147825 */ /* 0x000fcc00078e001a */
[----:B------:R-:W3:Y:S01]  /*02b0*/  LDG.E.64 R20, desc[UR10][R20.64] ;  /* 0x0000000a14147981 */ /* 0x000ee2000c1e1b00 */
[----:B--2---:R-:W-:Y:S01]  /*02c0*/  DFMA R24, R24, R24, R22 ;  /* 0x000000181818722b */ /* 0x004fe20000000016 */
[----:B------:R-:W-:-:S06]  /*02d0*/  IMAD.WIDE.U32 R22, R7, 0x8, R26 ;  /* 0x0000000807167825 */ /* 0x000fcc00078e001a */
[----:B------:R-:W2:Y:S01]  /*02e0*/  LDG.E.64 R22, desc[UR10][R22.64] ;  /* 0x0000000a16167981 */ /* 0x000ea2000c1e1b00 */
[----:B---3--:R-:W-:Y:S01]  /*02f0*/  DFMA R24, R20, R20, R24 ;  /* 0x000000141418722b */ /* 0x008fe20000000018 */
        /* <DEDUP_REMOVED lines=33> */
[----:B------:R-:W-:-:S04]  /*0510*/  IMAD.WIDE.U32 R20, R10, 0x8, R26 ;  /* 0x000000080a147825 */ /* 0x000fc800078e001a */
[----:B------:R-:W-:Y:S02]  /*0520*/  IMAD.WIDE.U32 R26, R12, 0x8, R26 ;  /* 0x000000080c1a7825 */ /* 0x000fe400078e001a */
[----:B------:R-:W2:Y:S04]  /*0530*/  LDG.E.64 R20, desc[UR10][R20.64] ;  /* 0x0000000a14147981 */ /* 0x000ea8000c1e1b00 */
[----:B------:R-:W4:Y:S01]  /*0540*/  LDG.E.64 R26, desc[UR10][R26.64] ;  /* 0x0000000a1a1a7981 */ /* 0x000f22000c1e1b00 */
[----:B---3--:R-:W-:Y:S01]  /*0550*/  DFMA R24, R22, R22, R24 ;  /* 0x000000161618722b */ /* 0x008fe20000000018 */
[----:B------:R-:W-:-:S04]  /*0560*/  UIADD3 UR8, UPT, UPT, UR8, 0x10, URZ ;  /* 0x0000001008087890 */ /* 0x000fc8000fffe0ff */
[----:B------:R-:W-:Y:S01]  /*0570*/  UISETP.NE.AND UP1, UPT, UR8, URZ, UPT ;  /* 0x000000ff0800728c */ /* 0x000fe2000bf25270 */
[C---:B------:R-:W-:Y:S02]  /*0580*/  LEA R14, R0.reuse, R14, 0x4 ;  /* 0x0000000e000e7211 */ /* 0x040fe400078e20ff */
[C---:B------:R-:W-:Y:S02]  /*0590*/  LEA R5, R0.reuse, R5, 0x4 ;  /* 0x0000000500057211 */ /* 0x040fe400078e20ff */
[C---:B------:R-:W-:Y:S02]  /*05a0*/  LEA R7, R0.reuse, R7, 0x4 ;  /* 0x0000000700077211 */ /* 0x040fe400078e20ff */
[C---:B------:R-:W-:Y:S02]  /*05b0*/  LEA R9, R0.reuse, R9, 0x4 ;  /* 0x0000000900097211 */ /* 0x040fe400078e20ff */
[C---:B------:R-:W-:Y:S02]  /*05c0*/  LEA R11, R0.reuse, R11, 0x4 ;  /* 0x0000000b000b7211 */ /* 0x040fe400078e20ff */
[----:B------:R-:W-:-:S02]  /*05d0*/  LEA R13, R0, R13, 0x4 ;  /* 0x0000000d000d7211 */ /* 0x000fc400078e20ff */
        /* <DEDUP_REMOVED lines=9> */
[----:B------:R-:W-:Y:S01]  /*0670*/  LEA R12, R0, R12, 0x4 ;  /* 0x0000000c000c7211 */ /* 0x000fe200078e20ff */
[----:B--2---:R-:W-:-:S08]  /*0680*/  DFMA R24, R20, R20, R24 ;  /* 0x000000141418722b */ /* 0x004fd00000000018 */
[----:B----4-:R-:W-:Y:S01]  /*0690*/  DFMA R22, R26, R26, R24 ;  /* 0x0000001a1a16722b */ /* 0x010fe20000000018 */
[----:B------:R-:W-:Y:S10]  /*06a0*/  BRA.U UP1, `(.L_x_2) ;  /* 0xfffffff901f07547 */ /* 0x000ff4000b83ffff */
.L_x_1:
[----:B------:R-:W-:Y:S05]  /*06b0*/  BRA.U !UP0, `(.L_x_0) ;  /* 0x0000000508207547 */ /* 0x000fea000b800000 */
[----:B------:R-:W-:Y:S02]  /*06c0*/  UISETP.GE.U32.AND UP0, UPT, UR7, 0x8, UPT ;  /* 0x000000080700788c */ /* 0x000fe4000bf06070 */
[----:B------:R-:W-:-:S04]  /*06d0*/  ULOP3.LUT UR8, UR6, 0x7, URZ, 0xc0, !UPT ;  /* 0x0000000706087892 */ /* 0x000fc8000f8ec0ff */
[----:B------:R-:W-:-:S03]  /*06e0*/  UISETP.NE.AND UP1, UPT, UR8, URZ, UPT ;  /* 0x000000ff0800728c */ /* 0x000fc6000bf25270 */
[----:B------:R-:W-:Y:S08]  /*06f0*/  BRA.U !UP0, `(.L_x_3) ;  /* 0x0000000108887547 */ /* 0x000ff0000b800000 */
[----:B------:R-:W0:Y:S01]  /*0700*/  LDC.64 R12, c[0x0][0x380] ;  /* 0x0000e000ff0c7b82 */ /* 0x000e220000000a00 */
[----:B------:R-:W-:-:S04]  /*0710*/  IMAD R5, R0, UR4, R3 ;  /* 0x0000000400057c24 */ /* 0x000fc8000f8e0203 */
[C---:B0-----:R-:W-:Y:S01]  /*0720*/  IMAD.WIDE.U32 R14, R5.reuse, 0x8, R12 ;  /* 0x00000008050e7825 */ /* 0x041fe200078e000c */
[----:B------:R-:W-:-:S05]  /*0730*/  IADD3 R5, PT, PT, R5, R0, RZ ;  /* 0x0000000005057210 */ /* 0x000fca0007ffe0ff */
[----:B------:R-:W2:Y:S01]  /*0740*/  LDG.E.64 R14, desc[UR10][R14.64] ;  /* 0x0000000a0e0e7981 */ /* 0x000ea2000c1e1b00 */
[C---:B------:R-:W-:Y:S01]  /*0750*/  IMAD.WIDE.U32 R16, R5.reuse, 0x8, R12 ;  /* 0x0000000805107825 */ /* 0x040fe200078e000c */
[----:B------:R-:W-:-:S05]  /*0760*/  IADD3 R5, PT, PT, R5, R0, RZ ;  /* 0x0000000005057210 */ /* 0x000fca0007ffe0ff */
[----:B------:R-:W3:Y:S01]  /*0770*/  LDG.E.64 R16, desc[UR10][R16.64] ;  /* 0x0000000a10107981 */ /* 0x000ee2000c1e1b00 */
[C---:B------:R-:W-:Y:S01]  /*0780*/  IMAD.WIDE.U32 R18, R5.reuse, 0x8, R12 ;  /* 0x0000000805127825 */ /* 0x040fe200078e000c */
[----:B------:R-:W-:-:S05]  /*0790*/  IADD3 R5, PT, PT, R5, R0, RZ ;  /* 0x0000000005057210 */ /* 0x000fca0007ffe0ff */
[----:B------:R-:W4:Y:S01]  /*07a0*/  LDG.E.64 R18, desc[UR10][R18.64] ;  /* 0x0000000a12127981 */ /* 0x000f22000c1e1b00 */
[C---:B------:R-:W-:Y:S01]  /*07b0*/  IMAD.WIDE.U32 R10, R5.reuse, 0x8, R12 ;  /* 0x00000008050a7825 */ /* 0x040fe200078e000c */
[----:B------:R-:W-:-:S05]  /*07c0*/  IADD3 R5, PT, PT, R5, R0, RZ ;  /* 0x0000000005057210 */ /* 0x000fca0007ffe0ff */
[----:B------:R-:W5:Y:S01]  /*07d0*/  LDG.E.64 R10, desc[UR10][R10.64] ;  /* 0x0000000a0a0a7981 */ /* 0x000f62000c1e1b00 */
        /* <DEDUP_REMOVED lines=9> */
[----:B------:R-:W-:-:S06]  /*0870*/  IMAD.WIDE.U32 R12, R21, 0x8, R12 ;  /* 0x00000008150c7825 */ /* 0x000fcc00078e000c */
[----:B------:R-:W5:Y:S01]  /*0880*/  LDG.E.64 R12, desc[UR10][R12.64] ;  /* 0x0000000a0c0c7981 */ /* 0x000f62000c1e1b00 */
[----:B------:R-:W-:Y:S01]  /*0890*/  UIADD3 UR4, UPT, UPT, UR4, 0x8, URZ ;  /* 0x0000000804047890 */ /* 0x000fe2000fffe0ff */
[----:B--2---:R-:W-:-:S08]  /*08a0*/  DFMA R14, R14, R14, R22 ;  /* 0x0000000e0e0e722b */ /* 0x004fd00000000016 */
[----:B---3--:R-:W-:-:S08]  /*08b0*/  DFMA R14, R16, R16, R14 ;  /* 0x00000010100e722b */ /* 0x008fd0000000000e */
[----:B----4-:R-:W-:-:S08]  /*08c0*/  DFMA R14, R18, R18, R14 ;  /* 0x00000012120e722b */ /* 0x010fd0000000000e */
[----:B-----5:R-:W-:-:S08]  /*08d0*/  DFMA R14, R10, R10, R14 ;  /* 0x0000000a0a0e722b */ /* 0x020fd0000000000e */
[----:B------:R-:W-:-:S08]  /*08e0*/  DFMA R14, R8, R8, R14 ;  /* 0x00000008080e722b */ /* 0x000fd0000000000e */
[----:B------:R-:W-:-:S08]  /*08f0*/  DFMA R14, R6, R6, R14 ;  /* 0x00000006060e722b */ /* 0x000fd0000000000e */
[----:B------:R-:W-:-:S08]  /*0900*/  DFMA R14, R4, R4, R14 ;  /* 0x00000004040e722b */ /* 0x000fd0000000000e */
[----:B------:R-:W-:-:S11]  /*0910*/  DFMA R22, R12, R12, R14 ;  /* 0x0000000c0c16722b */ /* 0x000fd6000000000e */
.L_x_3:
[----:B------:R-:W-:Y:S05]  /*0920*/  BRA.U !UP1, `(.L_x_0) ;  /* 0x0000000109847547 */ /* 0x000fea000b800000 */
[----:B------:R-:W-:Y:S02]  /*0930*/  UISETP.GE.U32.AND UP0, UPT, UR8, 0x4, UPT ;  /* 0x000000040800788c */ /* 0x000fe4000bf06070 */
[----:B------:R-:W-:-:S04]  /*0940*/  ULOP3.LUT UR6, UR6, 0x3, URZ, 0xc0, !UPT ;  /* 0x0000000306067892 */ /* 0x000fc8000f8ec0ff */
[----:B------:R-:W-:-:S03]  /*0950*/  UISETP.NE.AND UP1, UPT, UR6, URZ, UPT ;  /* 0x000000ff0600728c */ /* 0x000fc6000bf25270 */
[----:B------:R-:W-:Y:S08]  /*0960*/  BRA.U !UP0, `(.L_x_4) ;  /* 0x0000000108487547 */ /* 0x000ff0000b800000 */
[----:B------:R-:W0:Y:S01]  /*0970*/  LDC.64 R4, c[0x0][0x380] ;  /* 0x0000e000ff047b82 */ /* 0x000e220000000a00 */
[----:B------:R-:W-:-:S05]  /*0980*/  IMAD R9, R0, UR4, R3 ;  /* 0x0000000400097c24 */ /* 0x000fca000f8e0203 */
[----:B------:R-:W-:-:S04]  /*0990*/  IADD3 R11, PT, PT, R9, R0, RZ ;  /* 0x00000000090b7210 */ /* 0x000fc80007ffe0ff */
[----:B------:R-:W-:Y:S01]  /*09a0*/  IADD3 R13, PT, PT, R11, R0, RZ ;  /* 0x000000000b0d7210 */ /* 0x000fe20007ffe0ff */
[----:B0-----:R-:W-:-:S04]  /*09b0*/  IMAD.WIDE.U32 R6, R9, 0x8, R4 ;  /* 0x0000000809067825 */ /* 0x001fc800078e0004 */
[--C-:B------:R-:W-:Y:S02]  /*09c0*/  IMAD.WIDE.U32 R8, R11, 0x8, R4.reuse ;  /* 0x000000080b087825 */ /* 0x100fe400078e0004 */
[----:B------:R-:W2:Y:S02]  /*09d0*/  LDG.E.64 R6, desc[UR10][R6.64] ;  /* 0x0000000a06067981 */ /* 0x000ea4000c1e1b00 */
[C---:B------:R-:W-:Y:S02]  /*09e0*/  IMAD.WIDE.U32 R10, R13.reuse, 0x8, R4 ;  /* 0x000000080d0a7825 */ /* 0x040fe400078e0004 */
[----:B------:R-:W3:Y:S01]  /*09f0*/  LDG.E.64 R8, desc[UR10][R8.64] ;  /* 0x0000000a08087981 */ /* 0x000ee2000c1e1b00 */
[----:B------:R-:W-:-:S03]  /*0a00*/  IADD3 R13, PT, PT, R13, R0, RZ ;  /* 0x000000000d0d7210 */ /* 0x000fc60007ffe0ff */
[----:B------:R-:W4:Y:S02]  /*0a10*/  LDG.E.64 R10, desc[UR10][R10.64] ;  /* 0x0000000a0a0a7981 */ /* 0x000f24000c1e1b00 */
[----:B------:R-:W-:-:S06]  /*0a20*/  IMAD.WIDE.U32 R4, R13, 0x8, R4 ;  /* 0x000000080d047825 */ /* 0x000fcc00078e0004 */
[----:B------:R-:W5:Y:S01]  /*0a30*/  LDG.E.64 R4, desc[UR10][R4.64] ;  /* 0x0000000a04047981 */ /* 0x000f62000c1e1b00 */
[----:B------:R-:W-:Y:S01]  /*0a40*/  UIADD3 UR4, UPT, UPT, UR4, 0x4, URZ ;  /* 0x0000000404047890 */ /* 0x000fe2000fffe0ff */
[----:B--2---:R-:W-:-:S08]  /*0a50*/  DFMA R22, R6, R6, R22 ;  /* 0x000000060616722b */ /* 0x004fd00000000016 */
[----:B---3--:R-:W-:-:S08]  /*0a60*/  DFMA R22, R8, R8, R22 ;  /* 0x000000080816722b */ /* 0x008fd00000000016 */
[----:B----4-:R-:W-:-:S08]  /*0a70*/  DFMA R22, R10, R10, R22 ;  /* 0x0000000a0a16722b */ /* 0x010fd00000000016 */
[----:B-----5:R-:W-:-:S11]  /*0a80*/  DFMA R22, R4, R4, R22 ;  /* 0x000000040416722b */ /* 0x020fd60000000016 */
.L_x_4:
[----:B------:R-:W-:Y:S05]  /*0a90*/  BRA.U !UP1, `(.L_x_0) ;  /* 0x0000000109287547 */ /* 0x000fea000b800000 */
[----:B------:R-:W0:Y:S01]  /*0aa0*/  LDC.64 R6, c[0x0][0x380] ;  /* 0x0000e000ff067b82 */ /* 0x000e220000000a00 */
[----:B------:R-:W-:Y:S01]  /*0ab0*/  IMAD R9, R0, UR4, R3 ;  /* 0x0000000400097c24 */ /* 0x000fe2000f8e0203 */
[----:B------:R-:W-:-:S12]  /*0ac0*/  UIADD3 UR6, UPT, UPT, -UR6, URZ, URZ ;  /* 0x000000ff06067290 */ /* 0x000fd8000fffe1ff */
.L_x_5:
[----:B0-----:R-:W-:-:S06]  /*0ad0*/  IMAD.WIDE.U32 R4, R9, 0x8, R6 ;  /* 0x0000000809047825 */ /* 0x001fcc00078e0006 */
[----:B------:R-:W2:Y:S01]  /*0ae0*/  LDG.E.64 R4, desc[UR10][R4.64] ;  /* 0x0000000a04047981 */ /* 0x000ea2000c1e1b00 */
[----:B------:R-:W-:Y:S01]  /*0af0*/  UIADD3 UR6, UPT, UPT, UR6, 0x1, URZ ;  /* 0x0000000106067890 */ /* 0x000fe2000fffe0ff */
[----:B------:R-:W-:-:S03]  /*0b00*/  IADD3 R9, PT, PT, R9, R0, RZ ;  /* 0x0000000009097210 */ /* 0x000fc60007ffe0ff */
[----:B------:R-:W-:Y:S01]  /*0b10*/  UISETP.NE.AND UP0, UPT, UR6, URZ, UPT ;  /* 0x000000ff0600728c */ /* 0x000fe2000bf05270 */
[----:B--2---:R-:W-:-:S08]  /*0b20*/  DFMA R22, R4, R4, R22 ;  /* 0x000000040416722b */ /* 0x004fd00000000016 */
[----:B------:R-:W-:Y:S05]  /*0b30*/  BRA.U UP0, `(.L_x_5) ;  /* 0xfffffffd00e47547 */ /* 0x000fea000b83ffff */
.L_x_0:
[----:B------:R-:W0:Y:S02]  /*0b40*/  LDC.64 R4, c[0x0][0x390] ;  /* 0x0000e400ff047b82 */ /* 0x000e240000000a00 */
[----:B0-----:R-:W-:-:S05]  /*0b50*/  IMAD.WIDE.U32 R2, R3, 0x8, R4 ;  /* 0x0000000803027825 */ /* 0x001fca00078e0004 */
[----:B------:R-:W-:Y:S01]  /*0b60*/  STG.E.64 desc[UR10][R2.64], R22 ;  /* 0x0000001602007986 */ /* 0x000fe2000c101b0a */
[----:B------:R-:W-:Y:S05]  /*0b70*/  EXIT ;  /* 0x000000000000794d */ /* 0x000fea0003800000 */
.L_x_6:
[----:B------:R-:W-:-:S00]  /*0b80*/  BRA `(.L_x_6) ;  /* 0xfffffffc00fc7947 */ /* 0x000fc0000383ffff */
[----:B------:R-:W-:-:S00]  /*0b90*/  NOP ;  /* 0x0000000000007918 */ /* 0x000fc00000000000 */
        /* <DEDUP_REMOVED lines=14> */
.L_x_7:


//--------------------- .nv.shared.reserved.0     --------------------------
	.section	.nv.shared.reserved.0,"aw",@nobits
	.weak		__nv_reservedSMEM_offset_0_alias
	.size		__nv_reservedSMEM_offset_0_alias, 0, 64
	.other		__nv_reservedSMEM_offset_0_alias,@"STO_CUDA_RESERVED_SHARED STV_DEFAULT"
__nv_reservedSMEM_offset_0_alias:
	.zero		0
	.zero		64


//--------------------- .nv.constant0._Z13cuComputeNormPdiiS_ --------------------------
	.section	.nv.constant0._Z13cuComputeNormPdiiS_,"a",@progbits
	.sectionflags	@""
	.align	4
.nv.constant0._Z13cuComputeNormPdiiS_:
	.zero		920


//--------------------- SYMBOLS --------------------------

	.type		.nv.reservedSmem.offset0,@object
	.size		.nv.reservedSmem.offset0,0x4
